	.headerflags	@"EF_CUDA_TEXMODE_UNIFIED EF_CUDA_64BIT_ADDRESS EF_CUDA_ACCELERATORS EF_CUDA_SM90 EF_CUDA_VIRTUAL_SM(EF_CUDA_SM90)"
	.elftype	@"ET_EXEC"


//--------------------- .nv.info                  --------------------------
	.section	.nv.info,"",@"SHT_CUDA_INFO"
	.align	4


	//----- nvinfo : EIATTR_REGCOUNT
	.align		4
        /*0000*/ 	.byte	0x04, 0x2f
        /*0002*/ 	.short	(.L_3 - .L_2)
	.align		4
.L_2:
        /*0004*/ 	.word	index@(triton_poi_fused__native_batch_norm_legit_no_training_relu_20)
        /*0008*/ 	.word	0x0000001d


	//----- nvinfo : EIATTR_MIN_STACK_SIZE
	.align		4
.L_3:
        /*000c*/ 	.byte	0x04, 0x12
        /*000e*/ 	.short	(.L_5 - .L_4)
	.align		4
.L_4:
        /*0010*/ 	.word	index@(triton_poi_fused__native_batch_norm_legit_no_training_relu_20)
        /*0014*/ 	.word	0x00000000


	//----- nvinfo : EIATTR_FRAME_SIZE
	.align		4
.L_5:
        /*0018*/ 	.byte	0x04, 0x11
        /*001a*/ 	.short	(.L_7 - .L_6)
	.align		4
.L_6:
        /*001c*/ 	.word	index@(triton_poi_fused__native_batch_norm_legit_no_training_relu_20)
        /*0020*/ 	.word	0x00000000


	//----- nvinfo : EIATTR_MIN_STACK_SIZE
	.align		4
.L_7:
        /*0024*/ 	.byte	0x04, 0x12
        /*0026*/ 	.short	(.L_9 - .L_8)
	.align		4
.L_8:
        /*0028*/ 	.word	index@(triton_poi_fused__native_batch_norm_legit_no_training_relu_20)
        /*002c*/ 	.word	0x00000000
.L_9:


//--------------------- .nv.info.triton_poi_fused__native_batch_norm_legit_no_training_relu_20 --------------------------
	.section	.nv.info.triton_poi_fused__native_batch_norm_legit_no_training_relu_20,"",@"SHT_CUDA_INFO"
	.sectionflags	@""
	.align	4


	//----- nvinfo : EIATTR_CUDA_API_VERSION
	.align		4
        /*0000*/ 	.byte	0x04, 0x37
        /*0002*/ 	.short	(.L_11 - .L_10)
.L_10:
        /*0004*/ 	.word	0x0000007c


	//----- nvinfo : EIATTR_KPARAM_INFO
	.align		4
.L_11:
        /*0008*/ 	.byte	0x04, 0x17
        /*000a*/ 	.short	(.L_13 - .L_12)
.L_12:
        /*000c*/ 	.word	0x00000000
        /*0010*/ 	.short	0x0006
        /*0012*/ 	.short	0x0030
        /*0014*/ 	.byte	0x00, 0xf0, 0x11, 0x00


	//----- nvinfo : EIATTR_KPARAM_INFO
	.align		4
.L_13:
        /*0018*/ 	.byte	0x04, 0x17
        /*001a*/ 	.short	(.L_15 - .L_14)
.L_14:
        /*001c*/ 	.word	0x00000000
        /*0020*/ 	.short	0x0005
        /*0022*/ 	.short	0x0028
        /*0024*/ 	.byte	0x00, 0xf4, 0x21, 0x00


	//----- nvinfo : EIATTR_KPARAM_INFO
	.align		4
.L_15:
        /*0028*/ 	.byte	0x04, 0x17
        /*002a*/ 	.short	(.L_17 - .L_16)
.L_16:
        /*002c*/ 	.word	0x00000000
        /*0030*/ 	.short	0x0004
        /*0032*/ 	.short	0x0020
        /*0034*/ 	.byte	0x00, 0xf4, 0x21, 0x00


	//----- nvinfo : EIATTR_KPARAM_INFO
	.align		4
.L_17:
        /*0038*/ 	.byte	0x04, 0x17
        /*003a*/ 	.short	(.L_19 - .L_18)
.L_18:
        /*003c*/ 	.word	0x00000000
        /*0040*/ 	.short	0x0003
        /*0042*/ 	.short	0x0018
        /*0044*/ 	.byte	0x00, 0xf4, 0x21, 0x00


	//----- nvinfo : EIATTR_KPARAM_INFO
	.align		4
.L_19:
        /*0048*/ 	.byte	0x04, 0x17
        /*004a*/ 	.short	(.L_21 - .L_20)
.L_20:
        /*004c*/ 	.word	0x00000000
        /*0050*/ 	.short	0x0002
        /*0052*/ 	.short	0x0010
        /*0054*/ 	.byte	0x00, 0xf4, 0x21, 0x00


	//----- nvinfo : EIATTR_KPARAM_INFO
	.align		4
.L_21:
        /*0058*/ 	.byte	0x04, 0x17
        /*005a*/ 	.short	(.L_23 - .L_22)
.L_22:
        /*005c*/ 	.word	0x00000000
        /*0060*/ 	.short	0x0001
        /*0062*/ 	.short	0x0008
        /*0064*/ 	.byte	0x00, 0xf4, 0x21, 0x00


	//----- nvinfo : EIATTR_KPARAM_INFO
	.align		4
.L_23:
        /*0068*/ 	.byte	0x04, 0x17
        /*006a*/ 	.short	(.L_25 - .L_24)
.L_24:
        /*006c*/ 	.word	0x00000000
        /*0070*/ 	.short	0x0000
        /*0072*/ 	.short	0x0000
        /*0074*/ 	.byte	0x00, 0xf4, 0x21, 0x00


	//----- nvinfo : EIATTR_SPARSE_MMA_MASK
	.align		4
.L_25:
        /*0078*/ 	.byte	0x03, 0x50
        /*007a*/ 	.short	0x0000


	//----- nvinfo : EIATTR_MAXREG_COUNT
	.align		4
        /*007c*/ 	.byte	0x03, 0x1b
        /*007e*/ 	.short	0x00ff


	//----- nvinfo : EIATTR_EXIT_INSTR_OFFSETS
	.align		4
        /*0080*/ 	.byte	0x04, 0x1c
        /*0082*/ 	.short	(.L_27 - .L_26)


	//   ....[0]....
.L_26:
        /*0084*/ 	.word	0x000005b0


	//----- nvinfo : EIATTR_REQNTID
	.align		4
.L_27:
        /*0088*/ 	.byte	0x04, 0x10
        /*008a*/ 	.short	(.L_29 - .L_28)
.L_28:
        /*008c*/ 	.word	0x00000080
        /*0090*/ 	.word	0x00000001
        /*0094*/ 	.word	0x00000001


	//----- nvinfo : EIATTR_CBANK_PARAM_SIZE
	.align		4
.L_29:
        /*0098*/ 	.byte	0x03, 0x19
        /*009a*/ 	.short	0x0034


	//----- nvinfo : EIATTR_PARAM_CBANK
	.align		4
        /*009c*/ 	.byte	0x04, 0x0a
        /*009e*/ 	.short	(.L_31 - .L_30)
	.align		4
.L_30:
        /*00a0*/ 	.word	index@(.nv.constant0.triton_poi_fused__native_batch_norm_legit_no_training_relu_20)
        /*00a4*/ 	.short	0x0210
        /*00a6*/ 	.short	0x0034


	//----- nvinfo : EIATTR_SW_WAR
	.align		4
.L_31:
        /*00a8*/ 	.byte	0x04, 0x36
        /*00aa*/ 	.short	(.L_33 - .L_32)
.L_32:
        /*00ac*/ 	.word	0x00000008
.L_33:


//--------------------- .nv.callgraph             --------------------------
	.section	.nv.callgraph,"",@"SHT_CUDA_CALLGRAPH"
	.align	4
	.sectionentsize	8
	.align		4
        /*0000*/ 	.word	0x00000000
	.align		4
        /*0004*/ 	.word	0xffffffff
	.align		4
        /*0008*/ 	.word	0x00000000
	.align		4
        /*000c*/ 	.word	0xfffffffe
	.align		4
        /*0010*/ 	.word	0x00000000
	.align		4
        /*0014*/ 	.word	0xfffffffd
	.align		4
        /*0018*/ 	.word	0x00000000
	.align		4
        /*001c*/ 	.word	0xfffffffc


//--------------------- .nv.constant4             --------------------------
	.section	.nv.constant4,"a",@progbits
	.align	8
	.align		8
.nv.constant4:
        /*0000*/ 	.dword	_$_str
	.align		8
        /*0008*/ 	.dword	_$_str_$_2


//--------------------- .text.triton_poi_fused__native_batch_norm_legit_no_training_relu_20 --------------------------
	.section	.text.triton_poi_fused__native_batch_norm_legit_no_training_relu_20,"ax",@progbits
	.align	128
        .global         triton_poi_fused__native_batch_norm_legit_no_training_relu_20
        .type           triton_poi_fused__native_batch_norm_legit_no_training_relu_20,@function
        .size           triton_poi_fused__native_batch_norm_legit_no_training_relu_20,(.L_x_1 - triton_poi_fused__native_batch_norm_legit_no_training_relu_20)
        .other          triton_poi_fused__native_batch_norm_legit_no_training_relu_20,@"STO_CUDA_ENTRY STV_DEFAULT"
triton_poi_fused__native_batch_norm_legit_no_training_relu_20:
.text.triton_poi_fused__native_batch_norm_legit_no_training_relu_20:
[----:B------:R-:W-:Y:S01]  /*0000*/  LDC R1, c[0x0][0x28] ;  /* 0x00000a00ff017b82 */ /* 0x000fe20000000800 */
[----:B------:R-:W1:Y:S07]  /*0010*/  S2R R0, SR_TID.X ;  /* 0x0000000000007919 */ /* 0x000e6e0000002100 */
[----:B------:R-:W2:Y:S01]  /*0020*/  LDC.64 R20, c[0x0][0x220] ;  /* 0x00008800ff147b82 */ /* 0x000ea20000000a00 */
[----:B------:R-:W-:Y:S01]  /*0030*/  ULDC.64 UR4, c[0x0][0x208] ;  /* 0x0000820000047ab9 */ /* 0x000fe20000000a00 */
[----:B------:R-:W3:Y:S06]  /*0040*/  S2R R5, SR_CTAID.X ;  /* 0x0000000000057919 */ /* 0x000eec0000002500 */
[----:B------:R-:W4:Y:S08]  /*0050*/  LDC.64 R12, c[0x0][0x210] ;  /* 0x00008400ff0c7b82 */ /* 0x000f300000000a00 */
[----:B------:R-:W5:Y:S08]  /*0060*/  LDC.64 R16, c[0x0][0x218] ;  /* 0x00008600ff107b82 */ /* 0x000f700000000a00 */
[----:B------:R-:W5:Y:S01]  /*0070*/  LDC.64 R8, c[0x0][0x228] ;  /* 0x00008a00ff087b82 */ /* 0x000f620000000a00 */
[----:B-1----:R-:W-:-:S02]  /*0080*/  SHF.L.U32 R0, R0, 0x2, RZ ;  /* 0x0000000200007819 */ /* 0x002fc400000006ff */
[----:B---3--:R-:W-:Y:S02]  /*0090*/  SHF.R.S32.HI R3, RZ, 0x16, R5 ;  /* 0x00000016ff037819 */ /* 0x008fe40000011405 */
[----:B------:R-:W-:Y:S02]  /*00a0*/  LOP3.LUT R0, R0, 0x1fc, RZ, 0xc0, !PT ;  /* 0x000001fc00007812 */ /* 0x000fe400078ec0ff */
[----:B------:R-:W-:Y:S02]  /*00b0*/  SGXT R3, R3, 0x1 ;  /* 0x000000010303781a */ /* 0x000fe40000000200 */
[----:B------:R-:W-:Y:S02]  /*00c0*/  LEA R0, R5, R0, 0x9 ;  /* 0x0000000005007211 */ /* 0x000fe400078e48ff */
[----:B------:R-:W1:Y:S02]  /*00d0*/  LDC.64 R4, c[0x0][0x230] ;  /* 0x00008c00ff047b82 */ /* 0x000e640000000a00 */
[----:B------:R-:W-:-:S04]  /*00e0*/  LEA.HI R3, R3, R0, RZ, 0x6 ;  /* 0x0000000003037211 */ /* 0x000fc800078f30ff */
[----:B------:R-:W-:-:S04]  /*00f0*/  LOP3.LUT R3, R3, 0xffffffc0, RZ, 0xc0, !PT ;  /* 0xffffffc003037812 */ /* 0x000fc800078ec0ff */
[----:B------:R-:W-:-:S05]  /*0100*/  IADD3 R2, R0, -R3, RZ ;  /* 0x8000000300027210 */ /* 0x000fca0007ffe0ff */
[----:B--2---:R-:W-:-:S06]  /*0110*/  IMAD.WIDE R20, R2, 0x4, R20 ;  /* 0x0000000402147825 */ /* 0x004fcc00078e0214 */
[----:B------:R-:W2:Y:S01]  /*0120*/  LDG.E.EL.128 R20, desc[UR4][R20.64] ;  /* 0x0000000414147981 */ /* 0x000ea2000c2e1d00 */
[----:B----4-:R-:W-:-:S04]  /*0130*/  IMAD.WIDE R12, R0, 0x4, R12 ;  /* 0x00000004000c7825 */ /* 0x010fc800078e020c */
[C---:B-----5:R-:W-:Y:S02]  /*0140*/  IMAD.WIDE R16, R2.reuse, 0x4, R16 ;  /* 0x0000000402107825 */ /* 0x060fe400078e0210 */
[----:B------:R-:W3:Y:S04]  /*0150*/  LDG.E.128 R12, desc[UR4][R12.64] ;  /* 0x000000040c0c7981 */ /* 0x000ee8000c1e1d00 */
[----:B------:R-:W3:Y:S01]  /*0160*/  LDG.E.EL.128 R16, desc[UR4][R16.64] ;  /* 0x0000000410107981 */ /* 0x000ee2000c2e1d00 */
[----:B0-----:R-:W-:-:S04]  /*0170*/  IMAD.WIDE R8, R2, 0x4, R8 ;  /* 0x0000000402087825 */ /* 0x001fc800078e0208 */
[----:B-1----:R-:W-:Y:S02]  /*0180*/  IMAD.WIDE R4, R2, 0x4, R4 ;  /* 0x0000000402047825 */ /* 0x002fe400078e0204 */
[----:B------:R-:W4:Y:S04]  /*0190*/  LDG.E.EL.128 R8, desc[UR4][R8.64] ;  /* 0x0000000408087981 */ /* 0x000f28000c2e1d00 */
[----:B------:R-:W4:Y:S01]  /*01a0*/  LDG.E.EL.128 R4, desc[UR4][R4.64] ;  /* 0x0000000404047981 */ /* 0x000f22000c2e1d00 */
[----:B--2---:R-:W-:Y:S01]  /*01b0*/  FADD R22, R22, 9.9999997473787516356e-06 ;  /* 0x3727c5ac16167421 */ /* 0x004fe20000000000 */
[----:B------:R-:W-:Y:S01]  /*01c0*/  FADD R23, R23, 9.9999997473787516356e-06 ;  /* 0x3727c5ac17177421 */ /* 0x000fe20000000000 */
[----:B------:R-:W-:Y:S01]  /*01d0*/  FADD R2, R20, 9.9999997473787516356e-06 ;  /* 0x3727c5ac14027421 */ /* 0x000fe20000000000 */
[----:B------:R-:W-:Y:S01]  /*01e0*/  FADD R21, R21, 9.9999997473787516356e-06 ;  /* 0x3727c5ac15157421 */ /* 0x000fe20000000000 */
[----:B------:R-:W0:Y:S01]  /*01f0*/  MUFU.SQRT R24, R22 ;  /* 0x0000001600187308 */ /* 0x000e220000002000 */
[----:B------:R-:W-:Y:S01]  /*0200*/  HFMA2.MMA R20, -RZ, RZ, 1.625, 0 ;  /* 0x3e800000ff147435 */ /* 0x000fe200000001ff */
[----:B---3--:R-:W-:-:S06]  /*0210*/  FADD R12, R12, -R16 ;  /* 0x800000100c0c7221 */ /* 0x008fcc0000000000 */
[----:B------:R-:W1:Y:S01]  /*0220*/  MUFU.SQRT R23, R23 ;  /* 0x0000001700177308 */ /* 0x000e620000002000 */
[----:B------:R-:W-:Y:S01]  /*0230*/  FADD R13, R13, -R17 ;  /* 0x800000110d0d7221 */ /* 0x000fe20000000000 */
[----:B------:R-:W-:Y:S01]  /*0240*/  FADD R14, R14, -R18 ;  /* 0x800000120e0e7221 */ /* 0x000fe20000000000 */
[----:B------:R-:W-:Y:S01]  /*0250*/  FADD R18, R15, -R19 ;  /* 0x800000130f127221 */ /* 0x000fe20000000000 */
[----:B0-----:R-:W-:-:S04]  /*0260*/  FSETP.GT.AND P6, PT, R24, 8.50705917302346158658e+37, PT ;  /* 0x7e8000001800780b */ /* 0x001fc80003fc4000 */
[----:B------:R0:W2:Y:S01]  /*0270*/  MUFU.SQRT R25, R2 ;  /* 0x0000000200197308 */ /* 0x0000a20000002000 */
[----:B------:R-:W-:Y:S02]  /*0280*/  FSETP.GEU.AND P1, PT, R24, 1.175494350822287508e-38, PT ;  /* 0x008000001800780b */ /* 0x000fe40003f2e000 */
[----:B-1----:R-:W-:-:S05]  /*0290*/  FSETP.GT.AND P5, PT, R23, 8.50705917302346158658e+37, PT ;  /* 0x7e8000001700780b */ /* 0x002fca0003fa4000 */
[----:B------:R1:W3:Y:S01]  /*02a0*/  MUFU.SQRT R26, R21 ;  /* 0x00000015001a7308 */ /* 0x0002e20000002000 */
[----:B------:R-:W-:Y:S01]  /*02b0*/  FSETP.GEU.AND P2, PT, R23, 1.175494350822287508e-38, PT ;  /* 0x008000001700780b */ /* 0x000fe20003f4e000 */
[----:B0-----:R-:W0:Y:S01]  /*02c0*/  LDC.64 R2, c[0x0][0x238] ;  /* 0x00008e00ff027b82 */ /* 0x001e220000000a00 */
[----:B------:R-:W-:Y:S01]  /*02d0*/  FSEL R16, R20, 1, P5 ;  /* 0x3f80000014107808 */ /* 0x000fe20002800000 */
[----:B------:R-:W-:Y:S01]  /*02e0*/  @P6 FMUL R24, R24, 0.25 ;  /* 0x3e80000018186820 */ /* 0x000fe20000400000 */
[----:B--2---:R-:W-:-:S03]  /*02f0*/  FSETP.GT.AND P3, PT, R25, 8.50705917302346158658e+37, PT ;  /* 0x7e8000001900780b */ /* 0x004fc60003f64000 */
[----:B------:R-:W-:Y:S01]  /*0300*/  @!P1 FMUL R24, R24, 16777216 ;  /* 0x4b80000018189820 */ /* 0x000fe20000400000 */
[----:B-1----:R-:W-:Y:S02]  /*0310*/  FSEL R21, R20, 1, P6 ;  /* 0x3f80000014157808 */ /* 0x002fe40003000000 */
[----:B------:R-:W-:Y:S01]  /*0320*/  FSETP.GEU.AND P6, PT, R25, 1.175494350822287508e-38, PT ;  /* 0x008000001900780b */ /* 0x000fe20003fce000 */
[----:B------:R-:W-:Y:S02]  /*0330*/  @P5 FMUL R23, R23, 0.25 ;  /* 0x3e80000017175820 */ /* 0x000fe40000400000 */
[----:B------:R-:W1:Y:S01]  /*0340*/  MUFU.RCP R24, R24 ;  /* 0x0000001800187308 */ /* 0x000e620000001000 */
[C---:B---3--:R-:W-:Y:S01]  /*0350*/  FSETP.GT.AND P4, PT, R26.reuse, 8.50705917302346158658e+37, PT ;  /* 0x7e8000001a00780b */ /* 0x048fe20003f84000 */
[----:B------:R-:W-:Y:S01]  /*0360*/  @!P2 FMUL R23, R23, 16777216 ;  /* 0x4b8000001717a820 */ /* 0x000fe20000400000 */
[----:B------:R-:W-:Y:S01]  /*0370*/  FSETP.GEU.AND P0, PT, R26, 1.175494350822287508e-38, PT ;  /* 0x008000001a00780b */ /* 0x000fe20003f0e000 */
[----:B------:R-:W-:Y:S01]  /*0380*/  @!P2 FMUL R16, R16, 16777216 ;  /* 0x4b8000001010a820 */ /* 0x000fe20000400000 */
[C---:B------:R-:W-:Y:S01]  /*0390*/  FSEL R17, R20.reuse, 1, P4 ;  /* 0x3f80000014117808 */ /* 0x040fe20002000000 */
[----:B------:R-:W-:Y:S01]  /*03a0*/  @P3 FMUL R25, R25, 0.25 ;  /* 0x3e80000019193820 */ /* 0x000fe20000400000 */
[----:B------:R-:W-:Y:S01]  /*03b0*/  FSEL R20, R20, 1, P3 ;  /* 0x3f80000014147808 */ /* 0x000fe20001800000 */
[----:B------:R-:W2:Y:S01]  /*03c0*/  MUFU.RCP R23, R23 ;  /* 0x0000001700177308 */ /* 0x000ea20000001000 */
[----:B------:R-:W-:Y:S01]  /*03d0*/  @!P1 FMUL R21, R21, 16777216 ;  /* 0x4b80000015159820 */ /* 0x000fe20000400000 */
[----:B------:R-:W-:-:S02]  /*03e0*/  @!P6 FMUL R25, R25, 16777216 ;  /* 0x4b8000001919e820 */ /* 0x000fc40000400000 */
[----:B------:R-:W-:Y:S01]  /*03f0*/  @!P6 FMUL R20, R20, 16777216 ;  /* 0x4b8000001414e820 */ /* 0x000fe20000400000 */
[----:B0-----:R-:W-:-:S04]  /*0400*/  IMAD.WIDE R2, R0, 0x4, R2 ;  /* 0x0000000400027825 */ /* 0x001fc800078e0202 */
[----:B------:R-:W-:Y:S01]  /*0410*/  @P4 FMUL R26, R26, 0.25 ;  /* 0x3e8000001a1a4820 */ /* 0x000fe20000400000 */
[----:B-1----:R-:W-:Y:S01]  /*0420*/  FMUL R21, R24, R21 ;  /* 0x0000001518157220 */ /* 0x002fe20000400000 */
[----:B------:R-:W0:Y:S01]  /*0430*/  MUFU.RCP R25, R25 ;  /* 0x0000001900197308 */ /* 0x000e220000001000 */
[----:B------:R-:W-:Y:S01]  /*0440*/  @!P0 FMUL R17, R17, 16777216 ;  /* 0x4b80000011118820 */ /* 0x000fe20000400000 */
[----:B------:R-:W-:Y:S01]  /*0450*/  @!P0 FMUL R26, R26, 16777216 ;  /* 0x4b8000001a1a8820 */ /* 0x000fe20000400000 */
[----:B------:R-:W-:Y:S01]  /*0460*/  FMUL R21, R21, R14 ;  /* 0x0000000e15157220 */ /* 0x000fe20000400000 */
[----:B--2---:R-:W-:-:S04]  /*0470*/  FMUL R23, R23, R16 ;  /* 0x0000001017177220 */ /* 0x004fc80000400000 */
[----:B------:R-:W1:Y:S01]  /*0480*/  MUFU.RCP R22, R26 ;  /* 0x0000001a00167308 */ /* 0x000e620000001000 */
[----:B----4-:R-:W-:Y:S01]  /*0490*/  FFMA R6, R10, R21, R6 ;  /* 0x000000150a067223 */ /* 0x010fe20000000006 */
[----:B------:R-:W-:-:S04]  /*04a0*/  FMUL R18, R23, R18 ;  /* 0x0000001217127220 */ /* 0x000fc80000400000 */
[C---:B------:R-:W-:Y:S01]  /*04b0*/  FSETP.GEU.AND P1, PT, R6.reuse, RZ, PT ;  /* 0x000000ff0600720b */ /* 0x040fe20003f2e000 */
[----:B0-----:R-:W-:Y:S01]  /*04c0*/  FMUL R25, R25, R20 ;  /* 0x0000001419197220 */ /* 0x001fe20000400000 */
[----:B------:R-:W-:Y:S02]  /*04d0*/  FFMA R7, R11, R18, R7 ;  /* 0x000000120b077223 */ /* 0x000fe40000000007 */
[----:B------:R-:W-:Y:S01]  /*04e0*/  SEL R6, R6, RZ, P1 ;  /* 0x000000ff06067207 */ /* 0x000fe20000800000 */
[----:B------:R-:W-:Y:S02]  /*04f0*/  FMUL R25, R25, R12 ;  /* 0x0000000c19197220 */ /* 0x000fe40000400000 */
[C---:B------:R-:W-:Y:S01]  /*0500*/  FSETP.GEU.AND P0, PT, R7.reuse, RZ, PT ;  /* 0x000000ff0700720b */ /* 0x040fe20003f0e000 */
[----:B-1----:R-:W-:Y:S01]  /*0510*/  FMUL R22, R22, R17 ;  /* 0x0000001116167220 */ /* 0x002fe20000400000 */
[----:B------:R-:W-:Y:S02]  /*0520*/  FFMA R4, R8, R25, R4 ;  /* 0x0000001908047223 */ /* 0x000fe40000000004 */
[----:B------:R-:W-:Y:S01]  /*0530*/  SEL R7, R7, RZ, P0 ;  /* 0x000000ff07077207 */ /* 0x000fe20000000000 */
[----:B------:R-:W-:-:S02]  /*0540*/  FMUL R22, R22, R13 ;  /* 0x0000000d16167220 */ /* 0x000fc40000400000 */
[C---:B------:R-:W-:Y:S02]  /*0550*/  FSETP.GEU.AND P3, PT, R4.reuse, RZ, PT ;  /* 0x000000ff0400720b */ /* 0x040fe40003f6e000 */
[----:B------:R-:W-:Y:S02]  /*0560*/  FFMA R5, R9, R22, R5 ;  /* 0x0000001609057223 */ /* 0x000fe40000000005 */
[----:B------:R-:W-:-:S03]  /*0570*/  SEL R4, R4, RZ, P3 ;  /* 0x000000ff04047207 */ /* 0x000fc60001800000 */
[----:B------:R-:W-:-:S04]  /*0580*/  FSETP.GEU.AND P2, PT, R5, RZ, PT ;  /* 0x000000ff0500720b */ /* 0x000fc80003f4e000 */
[----:B------:R-:W-:-:S05]  /*0590*/  SEL R5, R5, RZ, P2 ;  /* 0x000000ff05057207 */ /* 0x000fca0001000000 */
[----:B------:R-:W-:Y:S01]  /*05a0*/  STG.E.128 desc[UR4][R2.64], R4 ;  /* 0x0000000402007986 */ /* 0x000fe2000c101d04 */
[----:B------:R-:W-:Y:S05]  /*05b0*/  EXIT ;  /* 0x000000000000794d */ /* 0x000fea0003800000 */
.L_x_0:
[----:B------:R-:W-:-:S00]  /*05c0*/  BRA `(.L_x_0) ;  /* 0xfffffffc00fc7947 */ /* 0x000fc0000383ffff */
[----:B------:R-:W-:-:S00]  /*05d0*/  NOP ;  /* 0x0000000000007918 */ /* 0x000fc00000000000 */
        /* <DEDUP_REMOVED lines=10> */
.L_x_1:


//--------------------- .nv.global.init           --------------------------
	.section	.nv.global.init,"aw",@progbits
.nv.global.init:
	.type		_$_str,@object
	.size		_$_str,(_$_str_$_2 - _$_str)
_$_str:
        /*0000*/ 	.byte	0x5f, 0x5f, 0x43, 0x55, 0x44, 0x41, 0x5f, 0x46, 0x54, 0x5a, 0x00
	.type		_$_str_$_2,@object
	.size		_$_str_$_2,(.L_1 - _$_str_$_2)
_$_str_$_2:
        /*000b*/ 	.byte	0x5f, 0x5f, 0x43, 0x55, 0x44, 0x41, 0x5f, 0x50, 0x52, 0x45, 0x43, 0x5f, 0x53, 0x51, 0x52, 0x54
        /*001b*/ 	.byte	0x00
.L_1:


//--------------------- .nv.constant0.triton_poi_fused__native_batch_norm_legit_no_training_relu_20 --------------------------
	.section	.nv.constant0.triton_poi_fused__native_batch_norm_legit_no_training_relu_20,"a",@progbits
	.sectionflags	@""
	.align	4
.nv.constant0.triton_poi_fused__native_batch_norm_legit_no_training_relu_20:
	.zero		580
